.version 6.5
.target sm_30
.address_size 64

.visible .entry cvt_s64_s32(
	.param .u64 input,
	.param .u64 output
)
{
	.reg .u64 	    in_addr;
    .reg .u64 	    out_addr;
    .reg .s32       r_32;
    .reg .s64       r_64;

	ld.param.u64 	in_addr, [input];
    ld.param.u64 	out_addr, [output];

    ld.b32          r_32, [in_addr];
	cvt.s64.s32     r_64, r_32;
    st.b64          [out_addr], r_64;
	ret;
}


// ===== COMPILED SASS (sm_100) =====

	.target	sm_100

	.elftype	@"ET_EXEC"


//--------------------- .note.nv.tkinfo           --------------------------
	.section	.note.nv.tkinfo,"",@"SHT_NOTE"
	.sectionflags	@"SHF_NOTE_NV_TKINFO"
	.tkinfo
        /*0018*/ 	.word	0x00000002
        /*0030*/ 	.string	""
        /*0030*/ 	.string	"ptxas"
        /*0030*/ 	.string	"Cuda compilation tools, release 13.0, V13.0.88"
        /*0030*/ 	.string	"Build cuda_13.0.r13.0/compiler.36424714_0"
        /*0030*/ 	.string	"-arch sm_100 "



//--------------------- .note.nv.cuinfo           --------------------------
	.section	.note.nv.cuinfo,"",@"SHT_NOTE"
	.sectionflags	@"SHF_NOTE_NV_CUINFO"
        /*0018*/ 	.short	0x0002
        /*001a*/ 	.short	0x001e
        /*001c*/ 	.short	0x0082
	.zero		2


//--------------------- .nv.info                  --------------------------
	.section	.nv.info,"",@"SHT_CUDA_INFO"
	.align	4


	//----- nvinfo : EIATTR_REGCOUNT
	.align		4
        /*0000*/ 	.byte	0x04, 0x2f
        /*0002*/ 	.short	(.L_1 - .L_0)
	.align		4
.L_0:
        /*0004*/ 	.word	index@(cvt_s64_s32)
        /*0008*/ 	.word	0x0000000a


	//----- nvinfo : EIATTR_FRAME_SIZE
	.align		4
.L_1:
        /*000c*/ 	.byte	0x04, 0x11
        /*000e*/ 	.short	(.L_3 - .L_2)
	.align		4
.L_2:
        /*0010*/ 	.word	index@(cvt_s64_s32)
        /*0014*/ 	.word	0x00000000


	//----- nvinfo : EIATTR_MIN_STACK_SIZE
	.align		4
.L_3:
        /*0018*/ 	.byte	0x04, 0x12
        /*001a*/ 	.short	(.L_5 - .L_4)
	.align		4
.L_4:
        /*001c*/ 	.word	index@(cvt_s64_s32)
        /*0020*/ 	.word	0x00000000
.L_5:


//--------------------- .nv.compat                --------------------------
	.section	.nv.compat,"",@"SHT_CUDA_COMPAT_INFO"
	.align	4
        /*0000*/ 	.byte	0x02, 0x09, 0x00, 0x00, 0x02, 0x02, 0x01, 0x00, 0x02, 0x05, 0x05, 0x00, 0x03, 0x07, 0x01, 0x01
        /*0010*/ 	.byte	0x02, 0x03, 0x00, 0x00, 0x02, 0x06, 0x01, 0x00, 0x04, 0x0b, 0x08, 0x00, 0x09, 0x00, 0x00, 0x00
        /*0020*/ 	.byte	0x00, 0x00, 0x00, 0x00


//--------------------- .nv.info.cvt_s64_s32      --------------------------
	.section	.nv.info.cvt_s64_s32,"",@"SHT_CUDA_INFO"
	.sectionflags	@""
	.align	4


	//----- nvinfo : EIATTR_CUDA_API_VERSION
	.align		4
        /*0000*/ 	.byte	0x04, 0x37
        /*0002*/ 	.short	(.L_7 - .L_6)
.L_6:
        /*0004*/ 	.word	0x00000082


	//----- nvinfo : EIATTR_KPARAM_INFO
	.align		4
.L_7:
        /*0008*/ 	.byte	0x04, 0x17
        /*000a*/ 	.short	(.L_9 - .L_8)
.L_8:
        /*000c*/ 	.word	0x00000000
        /*0010*/ 	.short	0x0001
        /*0012*/ 	.short	0x0008
        /*0014*/ 	.byte	0x00, 0xf0, 0x21, 0x00


	//----- nvinfo : EIATTR_KPARAM_INFO
	.align		4
.L_9:
        /*0018*/ 	.byte	0x04, 0x17
        /*001a*/ 	.short	(.L_11 - .L_10)
.L_10:
        /*001c*/ 	.word	0x00000000
        /*0020*/ 	.short	0x0000
        /*0022*/ 	.short	0x0000
        /*0024*/ 	.byte	0x00, 0xf0, 0x21, 0x00


	//----- nvinfo : EIATTR_SPARSE_MMA_MASK
	.align		4
.L_11:
        /*0028*/ 	.byte	0x03, 0x50
        /*002a*/ 	.short	0x0000


	//----- nvinfo : EIATTR_MAXREG_COUNT
	.align		4
        /*002c*/ 	.byte	0x03, 0x1b
        /*002e*/ 	.short	0x00ff


	//----- nvinfo : EIATTR_MERCURY_ISA_VERSION
	.align		4
        /*0030*/ 	.byte	0x03, 0x5f
        /*0032*/ 	.short	0x0101


	//----- nvinfo : EIATTR_VRC_CTA_INIT_COUNT
	.align		4
        /*0034*/ 	.byte	0x02, 0x4a
	.zero		1
	.zero		1


	//----- nvinfo : EIATTR_EXIT_INSTR_OFFSETS
	.align		4
        /*0038*/ 	.byte	0x04, 0x1c
        /*003a*/ 	.short	(.L_13 - .L_12)


	//   ....[0]....
.L_12:
        /*003c*/ 	.word	0x00000070


	//----- nvinfo : EIATTR_CBANK_PARAM_SIZE
	.align		4
.L_13:
        /*0040*/ 	.byte	0x03, 0x19
        /*0042*/ 	.short	0x0010


	//----- nvinfo : EIATTR_PARAM_CBANK
	.align		4
        /*0044*/ 	.byte	0x04, 0x0a
        /*0046*/ 	.short	(.L_15 - .L_14)
	.align		4
.L_14:
        /*0048*/ 	.word	index@(.nv.constant0.cvt_s64_s32)
        /*004c*/ 	.short	0x0380
        /*004e*/ 	.short	0x0010


	//----- nvinfo : EIATTR_SW_WAR
	.align		4
.L_15:
        /*0050*/ 	.byte	0x04, 0x36
        /*0052*/ 	.short	(.L_17 - .L_16)
.L_16:
        /*0054*/ 	.word	0x00000008
.L_17:


//--------------------- .nv.callgraph             --------------------------
	.section	.nv.callgraph,"",@"SHT_CUDA_CALLGRAPH"
	.align	4
	.sectionentsize	8
	.align		4
        /*0000*/ 	.word	0x00000000
	.align		4
        /*0004*/ 	.word	0xffffffff
	.align		4
        /*0008*/ 	.word	0x00000000
	.align		4
        /*000c*/ 	.word	0xfffffffe
	.align		4
        /*0010*/ 	.word	0x00000000
	.align		4
        /*0014*/ 	.word	0xfffffffd
	.align		4
        /*0018*/ 	.word	0x00000000
	.align		4
        /*001c*/ 	.word	0xfffffffc


//--------------------- .text.cvt_s64_s32         --------------------------
	.section	.text.cvt_s64_s32,"ax",@progbits
	.align	128
        .global         cvt_s64_s32
        .type           cvt_s64_s32,@function
        .size           cvt_s64_s32,(.L_x_1 - cvt_s64_s32)
        .other          cvt_s64_s32,@"STO_CUDA_ENTRY STV_DEFAULT"
cvt_s64_s32:
.text.cvt_s64_s32:
[----:B------:R-:W-:Y:S08]  /*0000*/  LDC R1, c[0x0][0x37c] ;  /* 0x0000df00ff017b82 */ /* 0x000ff00000000800 */
[----:B------:R-:W0:Y:S01]  /*0010*/  LDC.64 R2, c[0x0][0x380] ;  /* 0x0000e000ff027b82 */ /* 0x000e220000000a00 */
[----:B------:R-:W0:Y:S02]  /*0020*/  LDCU.64 UR4, c[0x0][0x358] ;  /* 0x00006b00ff0477ac */ /* 0x000e240008000a00 */
[----:B0-----:R-:W2:Y:S05]  /*0030*/  LD.E R4, desc[UR4][R2.64] ;  /* 0x0000000402047980 */ /* 0x001eaa000c101900 */
[----:B------:R-:W0:Y:S01]  /*0040*/  LDC.64 R6, c[0x0][0x388] ;  /* 0x0000e200ff067b82 */ /* 0x000e220000000a00 */
[----:B--2---:R-:W-:-:S05]  /*0050*/  SHF.R.S32.HI R5, RZ, 0x1f, R4 ;  /* 0x0000001fff057819 */ /* 0x004fca0000011404 */
[----:B0-----:R-:W-:Y:S01]  /*0060*/  ST.E.64 desc[UR4][R6.64], R4 ;  /* 0x0000000406007985 */ /* 0x001fe2000c101b04 */
[----:B------:R-:W-:Y:S05]  /*0070*/  EXIT ;  /* 0x000000000000794d */ /* 0x000fea0003800000 */
.L_x_0:
[----:B------:R-:W-:-:S00]  /*0080*/  BRA `(.L_x_0) ;  /* 0xfffffffc00fc7947 */ /* 0x000fc0000383ffff */
[----:B------:R-:W-:-:S00]  /*0090*/  NOP ;  /* 0x0000000000007918 */ /* 0x000fc00000000000 */
        /* <DEDUP_REMOVED lines=14> */
.L_x_1:


//--------------------- .nv.shared.reserved.0     --------------------------
	.section	.nv.shared.reserved.0,"aw",@nobits
	.weak		__nv_reservedSMEM_offset_0_alias
	.size		__nv_reservedSMEM_offset_0_alias, 0, 64
	.other		__nv_reservedSMEM_offset_0_alias,@"STO_CUDA_RESERVED_SHARED STV_DEFAULT"
__nv_reservedSMEM_offset_0_alias:
	.zero		0
	.zero		64


//--------------------- .nv.constant0.cvt_s64_s32 --------------------------
	.section	.nv.constant0.cvt_s64_s32,"a",@progbits
	.sectionflags	@""
	.align	4
.nv.constant0.cvt_s64_s32:
	.zero		912


//--------------------- SYMBOLS --------------------------

	.type		.nv.reservedSmem.offset0,@object
	.size		.nv.reservedSmem.offset0,0x4
